//
// Generated by NVIDIA NVVM Compiler
//
// Compiler Build ID: CL-36424714
// Cuda compilation tools, release 13.0, V13.0.88
// Based on NVVM 20.0.0
//

.version 9.0
.target sm_100
.address_size 64

	// .globl	_Z13matMultKernelPfS_S_i
// _ZZ13matMultKernelPfS_S_iE3Mds has been demoted
// _ZZ13matMultKernelPfS_S_iE3Nds has been demoted

.visible .entry _Z13matMultKernelPfS_S_i(
	.param .u64 .ptr .align 1 _Z13matMultKernelPfS_S_i_param_0,
	.param .u64 .ptr .align 1 _Z13matMultKernelPfS_S_i_param_1,
	.param .u64 .ptr .align 1 _Z13matMultKernelPfS_S_i_param_2,
	.param .u32 _Z13matMultKernelPfS_S_i_param_3
)
{
	.reg .pred 	%p<22>;
	.reg .b32 	%r<48>;
	.reg .b32 	%f<423>;
	.reg .b64 	%rd<20>;
	// demoted variable
	.shared .align 4 .b8 _ZZ13matMultKernelPfS_S_iE3Mds[4096];
	// demoted variable
	.shared .align 4 .b8 _ZZ13matMultKernelPfS_S_iE3Nds[4096];
	ld.param.u64 	%rd6, [_Z13matMultKernelPfS_S_i_param_0];
	ld.param.u64 	%rd7, [_Z13matMultKernelPfS_S_i_param_1];
	ld.param.u64 	%rd8, [_Z13matMultKernelPfS_S_i_param_2];
	ld.param.u32 	%r28, [_Z13matMultKernelPfS_S_i_param_3];
	cvta.to.global.u64 	%rd1, %rd7;
	cvta.to.global.u64 	%rd2, %rd8;
	mov.u32 	%r29, %ctaid.x;
	mov.u32 	%r30, %ctaid.y;
	mov.u32 	%r43, %tid.x;
	mov.u32 	%r45, %tid.y;
	shl.b32 	%r31, %r30, 5;
	add.s32 	%r3, %r31, %r45;
	shl.b32 	%r4, %r29, 7;
	add.s32 	%r5, %r4, %r43;
	setp.lt.s32 	%p1, %r28, 1;
	mov.f32 	%f414, 0f00000000;
	mov.f32 	%f415, %f414;
	mov.f32 	%f416, %f414;
	mov.f32 	%f417, %f414;
	@%p1 bra 	$L__BB0_13;
	add.s32 	%r32, %r28, 31;
	shr.u32 	%r33, %r32, 5;
	shl.b32 	%r34, %r45, 7;
	mov.u32 	%r35, _ZZ13matMultKernelPfS_S_iE3Mds;
	add.s32 	%r6, %r35, %r34;
	shl.b32 	%r36, %r43, 2;
	add.s32 	%r7, %r6, %r36;
	mov.u32 	%r37, _ZZ13matMultKernelPfS_S_iE3Nds;
	add.s32 	%r9, %r37, %r36;
	add.s32 	%r8, %r9, %r34;
	add.s32 	%r10, %r5, 32;
	add.s32 	%r11, %r5, 64;
	add.s32 	%r12, %r5, 96;
	neg.s32 	%r47, %r33;
	mad.lo.s32 	%r38, %r45, %r28, %r43;
	add.s32 	%r46, %r38, %r4;
	shl.b32 	%r15, %r28, 5;
	mad.lo.s32 	%r44, %r28, %r3, %r43;
	cvta.to.global.u64 	%rd3, %rd6;
	mov.f32 	%f414, 0f00000000;
$L__BB0_2:
	setp.ge.u32 	%p2, %r3, %r28;
	setp.ge.s32 	%p3, %r43, %r28;
	mov.f32 	%f418, 0f00000000;
	or.pred  	%p4, %p2, %p3;
	@%p4 bra 	$L__BB0_4;
	mul.wide.u32 	%rd9, %r44, 4;
	add.s64 	%rd10, %rd3, %rd9;
	ld.global.f32 	%f418, [%rd10];
$L__BB0_4:
	setp.ge.u32 	%p5, %r5, %r28;
	st.shared.f32 	[%r7], %f418;
	setp.ge.s32 	%p6, %r45, %r28;
	mov.f32 	%f419, 0f00000000;
	or.pred  	%p7, %p6, %p5;
	@%p7 bra 	$L__BB0_6;
	mul.wide.u32 	%rd11, %r46, 4;
	add.s64 	%rd12, %rd1, %rd11;
	ld.global.f32 	%f419, [%rd12];
$L__BB0_6:
	setp.ge.u32 	%p9, %r10, %r28;
	st.shared.f32 	[%r8], %f419;
	bar.sync 	0;
	ld.shared.f32 	%f28, [%r6];
	ld.shared.f32 	%f29, [%r9];
	fma.rn.f32 	%f30, %f28, %f29, %f417;
	ld.shared.f32 	%f31, [%r6+4];
	ld.shared.f32 	%f32, [%r9+128];
	fma.rn.f32 	%f33, %f31, %f32, %f30;
	ld.shared.f32 	%f34, [%r6+8];
	ld.shared.f32 	%f35, [%r9+256];
	fma.rn.f32 	%f36, %f34, %f35, %f33;
	ld.shared.f32 	%f37, [%r6+12];
	ld.shared.f32 	%f38, [%r9+384];
	fma.rn.f32 	%f39, %f37, %f38, %f36;
	ld.shared.f32 	%f40, [%r6+16];
	ld.shared.f32 	%f41, [%r9+512];
	fma.rn.f32 	%f42, %f40, %f41, %f39;
	ld.shared.f32 	%f43, [%r6+20];
	ld.shared.f32 	%f44, [%r9+640];
	fma.rn.f32 	%f45, %f43, %f44, %f42;
	ld.shared.f32 	%f46, [%r6+24];
	ld.shared.f32 	%f47, [%r9+768];
	fma.rn.f32 	%f48, %f46, %f47, %f45;
	ld.shared.f32 	%f49, [%r6+28];
	ld.shared.f32 	%f50, [%r9+896];
	fma.rn.f32 	%f51, %f49, %f50, %f48;
	ld.shared.f32 	%f52, [%r6+32];
	ld.shared.f32 	%f53, [%r9+1024];
	fma.rn.f32 	%f54, %f52, %f53, %f51;
	ld.shared.f32 	%f55, [%r6+36];
	ld.shared.f32 	%f56, [%r9+1152];
	fma.rn.f32 	%f57, %f55, %f56, %f54;
	ld.shared.f32 	%f58, [%r6+40];
	ld.shared.f32 	%f59, [%r9+1280];
	fma.rn.f32 	%f60, %f58, %f59, %f57;
	ld.shared.f32 	%f61, [%r6+44];
	ld.shared.f32 	%f62, [%r9+1408];
	fma.rn.f32 	%f63, %f61, %f62, %f60;
	ld.shared.f32 	%f64, [%r6+48];
	ld.shared.f32 	%f65, [%r9+1536];
	fma.rn.f32 	%f66, %f64, %f65, %f63;
	ld.shared.f32 	%f67, [%r6+52];
	ld.shared.f32 	%f68, [%r9+1664];
	fma.rn.f32 	%f69, %f67, %f68, %f66;
	ld.shared.f32 	%f70, [%r6+56];
	ld.shared.f32 	%f71, [%r9+1792];
	fma.rn.f32 	%f72, %f70, %f71, %f69;
	ld.shared.f32 	%f73, [%r6+60];
	ld.shared.f32 	%f74, [%r9+1920];
	fma.rn.f32 	%f75, %f73, %f74, %f72;
	ld.shared.f32 	%f76, [%r6+64];
	ld.shared.f32 	%f77, [%r9+2048];
	fma.rn.f32 	%f78, %f76, %f77, %f75;
	ld.shared.f32 	%f79, [%r6+68];
	ld.shared.f32 	%f80, [%r9+2176];
	fma.rn.f32 	%f81, %f79, %f80, %f78;
	ld.shared.f32 	%f82, [%r6+72];
	ld.shared.f32 	%f83, [%r9+2304];
	fma.rn.f32 	%f84, %f82, %f83, %f81;
	ld.shared.f32 	%f85, [%r6+76];
	ld.shared.f32 	%f86, [%r9+2432];
	fma.rn.f32 	%f87, %f85, %f86, %f84;
	ld.shared.f32 	%f88, [%r6+80];
	ld.shared.f32 	%f89, [%r9+2560];
	fma.rn.f32 	%f90, %f88, %f89, %f87;
	ld.shared.f32 	%f91, [%r6+84];
	ld.shared.f32 	%f92, [%r9+2688];
	fma.rn.f32 	%f93, %f91, %f92, %f90;
	ld.shared.f32 	%f94, [%r6+88];
	ld.shared.f32 	%f95, [%r9+2816];
	fma.rn.f32 	%f96, %f94, %f95, %f93;
	ld.shared.f32 	%f97, [%r6+92];
	ld.shared.f32 	%f98, [%r9+2944];
	fma.rn.f32 	%f99, %f97, %f98, %f96;
	ld.shared.f32 	%f100, [%r6+96];
	ld.shared.f32 	%f101, [%r9+3072];
	fma.rn.f32 	%f102, %f100, %f101, %f99;
	ld.shared.f32 	%f103, [%r6+100];
	ld.shared.f32 	%f104, [%r9+3200];
	fma.rn.f32 	%f105, %f103, %f104, %f102;
	ld.shared.f32 	%f106, [%r6+104];
	ld.shared.f32 	%f107, [%r9+3328];
	fma.rn.f32 	%f108, %f106, %f107, %f105;
	ld.shared.f32 	%f109, [%r6+108];
	ld.shared.f32 	%f110, [%r9+3456];
	fma.rn.f32 	%f111, %f109, %f110, %f108;
	ld.shared.f32 	%f112, [%r6+112];
	ld.shared.f32 	%f113, [%r9+3584];
	fma.rn.f32 	%f114, %f112, %f113, %f111;
	ld.shared.f32 	%f115, [%r6+116];
	ld.shared.f32 	%f116, [%r9+3712];
	fma.rn.f32 	%f117, %f115, %f116, %f114;
	ld.shared.f32 	%f118, [%r6+120];
	ld.shared.f32 	%f119, [%r9+3840];
	fma.rn.f32 	%f120, %f118, %f119, %f117;
	ld.shared.f32 	%f121, [%r6+124];
	ld.shared.f32 	%f122, [%r9+3968];
	fma.rn.f32 	%f417, %f121, %f122, %f120;
	bar.sync 	0;
	mul.wide.u32 	%rd13, %r46, 4;
	add.s64 	%rd4, %rd1, %rd13;
	mov.f32 	%f420, 0f00000000;
	or.pred  	%p10, %p6, %p9;
	@%p10 bra 	$L__BB0_8;
	ld.global.f32 	%f420, [%rd4+128];
$L__BB0_8:
	setp.ge.u32 	%p12, %r11, %r28;
	st.shared.f32 	[%r8], %f420;
	bar.sync 	0;
	ld.shared.f32 	%f124, [%r6];
	ld.shared.f32 	%f125, [%r9];
	fma.rn.f32 	%f126, %f124, %f125, %f416;
	ld.shared.f32 	%f127, [%r6+4];
	ld.shared.f32 	%f128, [%r9+128];
	fma.rn.f32 	%f129, %f127, %f128, %f126;
	ld.shared.f32 	%f130, [%r6+8];
	ld.shared.f32 	%f131, [%r9+256];
	fma.rn.f32 	%f132, %f130, %f131, %f129;
	ld.shared.f32 	%f133, [%r6+12];
	ld.shared.f32 	%f134, [%r9+384];
	fma.rn.f32 	%f135, %f133, %f134, %f132;
	ld.shared.f32 	%f136, [%r6+16];
	ld.shared.f32 	%f137, [%r9+512];
	fma.rn.f32 	%f138, %f136, %f137, %f135;
	ld.shared.f32 	%f139, [%r6+20];
	ld.shared.f32 	%f140, [%r9+640];
	fma.rn.f32 	%f141, %f139, %f140, %f138;
	ld.shared.f32 	%f142, [%r6+24];
	ld.shared.f32 	%f143, [%r9+768];
	fma.rn.f32 	%f144, %f142, %f143, %f141;
	ld.shared.f32 	%f145, [%r6+28];
	ld.shared.f32 	%f146, [%r9+896];
	fma.rn.f32 	%f147, %f145, %f146, %f144;
	ld.shared.f32 	%f148, [%r6+32];
	ld.shared.f32 	%f149, [%r9+1024];
	fma.rn.f32 	%f150, %f148, %f149, %f147;
	ld.shared.f32 	%f151, [%r6+36];
	ld.shared.f32 	%f152, [%r9+1152];
	fma.rn.f32 	%f153, %f151, %f152, %f150;
	ld.shared.f32 	%f154, [%r6+40];
	ld.shared.f32 	%f155, [%r9+1280];
	fma.rn.f32 	%f156, %f154, %f155, %f153;
	ld.shared.f32 	%f157, [%r6+44];
	ld.shared.f32 	%f158, [%r9+1408];
	fma.rn.f32 	%f159, %f157, %f158, %f156;
	ld.shared.f32 	%f160, [%r6+48];
	ld.shared.f32 	%f161, [%r9+1536];
	fma.rn.f32 	%f162, %f160, %f161, %f159;
	ld.shared.f32 	%f163, [%r6+52];
	ld.shared.f32 	%f164, [%r9+1664];
	fma.rn.f32 	%f165, %f163, %f164, %f162;
	ld.shared.f32 	%f166, [%r6+56];
	ld.shared.f32 	%f167, [%r9+1792];
	fma.rn.f32 	%f168, %f166, %f167, %f165;
	ld.shared.f32 	%f169, [%r6+60];
	ld.shared.f32 	%f170, [%r9+1920];
	fma.rn.f32 	%f171, %f169, %f170, %f168;
	ld.shared.f32 	%f172, [%r6+64];
	ld.shared.f32 	%f173, [%r9+2048];
	fma.rn.f32 	%f174, %f172, %f173, %f171;
	ld.shared.f32 	%f175, [%r6+68];
	ld.shared.f32 	%f176, [%r9+2176];
	fma.rn.f32 	%f177, %f175, %f176, %f174;
	ld.shared.f32 	%f178, [%r6+72];
	ld.shared.f32 	%f179, [%r9+2304];
	fma.rn.f32 	%f180, %f178, %f179, %f177;
	ld.shared.f32 	%f181, [%r6+76];
	ld.shared.f32 	%f182, [%r9+2432];
	fma.rn.f32 	%f183, %f181, %f182, %f180;
	ld.shared.f32 	%f184, [%r6+80];
	ld.shared.f32 	%f185, [%r9+2560];
	fma.rn.f32 	%f186, %f184, %f185, %f183;
	ld.shared.f32 	%f187, [%r6+84];
	ld.shared.f32 	%f188, [%r9+2688];
	fma.rn.f32 	%f189, %f187, %f188, %f186;
	ld.shared.f32 	%f190, [%r6+88];
	ld.shared.f32 	%f191, [%r9+2816];
	fma.rn.f32 	%f192, %f190, %f191, %f189;
	ld.shared.f32 	%f193, [%r6+92];
	ld.shared.f32 	%f194, [%r9+2944];
	fma.rn.f32 	%f195, %f193, %f194, %f192;
	ld.shared.f32 	%f196, [%r6+96];
	ld.shared.f32 	%f197, [%r9+3072];
	fma.rn.f32 	%f198, %f196, %f197, %f195;
	ld.shared.f32 	%f199, [%r6+100];
	ld.shared.f32 	%f200, [%r9+3200];
	fma.rn.f32 	%f201, %f199, %f200, %f198;
	ld.shared.f32 	%f202, [%r6+104];
	ld.shared.f32 	%f203, [%r9+3328];
	fma.rn.f32 	%f204, %f202, %f203, %f201;
	ld.shared.f32 	%f205, [%r6+108];
	ld.shared.f32 	%f206, [%r9+3456];
	fma.rn.f32 	%f207, %f205, %f206, %f204;
	ld.shared.f32 	%f208, [%r6+112];
	ld.shared.f32 	%f209, [%r9+3584];
	fma.rn.f32 	%f210, %f208, %f209, %f207;
	ld.shared.f32 	%f211, [%r6+116];
	ld.shared.f32 	%f212, [%r9+3712];
	fma.rn.f32 	%f213, %f211, %f212, %f210;
	ld.shared.f32 	%f214, [%r6+120];
	ld.shared.f32 	%f215, [%r9+3840];
	fma.rn.f32 	%f216, %f214, %f215, %f213;
	ld.shared.f32 	%f217, [%r6+124];
	ld.shared.f32 	%f218, [%r9+3968];
	fma.rn.f32 	%f416, %f217, %f218, %f216;
	bar.sync 	0;
	mov.f32 	%f421, 0f00000000;
	or.pred  	%p13, %p6, %p12;
	@%p13 bra 	$L__BB0_10;
	ld.global.f32 	%f421, [%rd4+256];
$L__BB0_10:
	setp.ge.u32 	%p15, %r12, %r28;
	st.shared.f32 	[%r8], %f421;
	bar.sync 	0;
	ld.shared.f32 	%f220, [%r6];
	ld.shared.f32 	%f221, [%r9];
	fma.rn.f32 	%f222, %f220, %f221, %f415;
	ld.shared.f32 	%f223, [%r6+4];
	ld.shared.f32 	%f224, [%r9+128];
	fma.rn.f32 	%f225, %f223, %f224, %f222;
	ld.shared.f32 	%f226, [%r6+8];
	ld.shared.f32 	%f227, [%r9+256];
	fma.rn.f32 	%f228, %f226, %f227, %f225;
	ld.shared.f32 	%f229, [%r6+12];
	ld.shared.f32 	%f230, [%r9+384];
	fma.rn.f32 	%f231, %f229, %f230, %f228;
	ld.shared.f32 	%f232, [%r6+16];
	ld.shared.f32 	%f233, [%r9+512];
	fma.rn.f32 	%f234, %f232, %f233, %f231;
	ld.shared.f32 	%f235, [%r6+20];
	ld.shared.f32 	%f236, [%r9+640];
	fma.rn.f32 	%f237, %f235, %f236, %f234;
	ld.shared.f32 	%f238, [%r6+24];
	ld.shared.f32 	%f239, [%r9+768];
	fma.rn.f32 	%f240, %f238, %f239, %f237;
	ld.shared.f32 	%f241, [%r6+28];
	ld.shared.f32 	%f242, [%r9+896];
	fma.rn.f32 	%f243, %f241, %f242, %f240;
	ld.shared.f32 	%f244, [%r6+32];
	ld.shared.f32 	%f245, [%r9+1024];
	fma.rn.f32 	%f246, %f244, %f245, %f243;
	ld.shared.f32 	%f247, [%r6+36];
	ld.shared.f32 	%f248, [%r9+1152];
	fma.rn.f32 	%f249, %f247, %f248, %f246;
	ld.shared.f32 	%f250, [%r6+40];
	ld.shared.f32 	%f251, [%r9+1280];
	fma.rn.f32 	%f252, %f250, %f251, %f249;
	ld.shared.f32 	%f253, [%r6+44];
	ld.shared.f32 	%f254, [%r9+1408];
	fma.rn.f32 	%f255, %f253, %f254, %f252;
	ld.shared.f32 	%f256, [%r6+48];
	ld.shared.f32 	%f257, [%r9+1536];
	fma.rn.f32 	%f258, %f256, %f257, %f255;
	ld.shared.f32 	%f259, [%r6+52];
	ld.shared.f32 	%f260, [%r9+1664];
	fma.rn.f32 	%f261, %f259, %f260, %f258;
	ld.shared.f32 	%f262, [%r6+56];
	ld.shared.f32 	%f263, [%r9+1792];
	fma.rn.f32 	%f264, %f262, %f263, %f261;
	ld.shared.f32 	%f265, [%r6+60];
	ld.shared.f32 	%f266, [%r9+1920];
	fma.rn.f32 	%f267, %f265, %f266, %f264;
	ld.shared.f32 	%f268, [%r6+64];
	ld.shared.f32 	%f269, [%r9+2048];
	fma.rn.f32 	%f270, %f268, %f269, %f267;
	ld.shared.f32 	%f271, [%r6+68];
	ld.shared.f32 	%f272, [%r9+2176];
	fma.rn.f32 	%f273, %f271, %f272, %f270;
	ld.shared.f32 	%f274, [%r6+72];
	ld.shared.f32 	%f275, [%r9+2304];
	fma.rn.f32 	%f276, %f274, %f275, %f273;
	ld.shared.f32 	%f277, [%r6+76];
	ld.shared.f32 	%f278, [%r9+2432];
	fma.rn.f32 	%f279, %f277, %f278, %f276;
	ld.shared.f32 	%f280, [%r6+80];
	ld.shared.f32 	%f281, [%r9+2560];
	fma.rn.f32 	%f282, %f280, %f281, %f279;
	ld.shared.f32 	%f283, [%r6+84];
	ld.shared.f32 	%f284, [%r9+2688];
	fma.rn.f32 	%f285, %f283, %f284, %f282;
	ld.shared.f32 	%f286, [%r6+88];
	ld.shared.f32 	%f287, [%r9+2816];
	fma.rn.f32 	%f288, %f286, %f287, %f285;
	ld.shared.f32 	%f289, [%r6+92];
	ld.shared.f32 	%f290, [%r9+2944];
	fma.rn.f32 	%f291, %f289, %f290, %f288;
	ld.shared.f32 	%f292, [%r6+96];
	ld.shared.f32 	%f293, [%r9+3072];
	fma.rn.f32 	%f294, %f292, %f293, %f291;
	ld.shared.f32 	%f295, [%r6+100];
	ld.shared.f32 	%f296, [%r9+3200];
	fma.rn.f32 	%f297, %f295, %f296, %f294;
	ld.shared.f32 	%f298, [%r6+104];
	ld.shared.f32 	%f299, [%r9+3328];
	fma.rn.f32 	%f300, %f298, %f299, %f297;
	ld.shared.f32 	%f301, [%r6+108];
	ld.shared.f32 	%f302, [%r9+3456];
	fma.rn.f32 	%f303, %f301, %f302, %f300;
	ld.shared.f32 	%f304, [%r6+112];
	ld.shared.f32 	%f305, [%r9+3584];
	fma.rn.f32 	%f306, %f304, %f305, %f303;
	ld.shared.f32 	%f307, [%r6+116];
	ld.shared.f32 	%f308, [%r9+3712];
	fma.rn.f32 	%f309, %f307, %f308, %f306;
	ld.shared.f32 	%f310, [%r6+120];
	ld.shared.f32 	%f311, [%r9+3840];
	fma.rn.f32 	%f312, %f310, %f311, %f309;
	ld.shared.f32 	%f313, [%r6+124];
	ld.shared.f32 	%f314, [%r9+3968];
	fma.rn.f32 	%f415, %f313, %f314, %f312;
	bar.sync 	0;
	mov.f32 	%f422, 0f00000000;
	or.pred  	%p16, %p6, %p15;
	@%p16 bra 	$L__BB0_12;
	ld.global.f32 	%f422, [%rd4+384];
$L__BB0_12:
	st.shared.f32 	[%r8], %f422;
	bar.sync 	0;
	ld.shared.f32 	%f315, [%r6];
	ld.shared.f32 	%f316, [%r9];
	fma.rn.f32 	%f317, %f315, %f316, %f414;
	ld.shared.f32 	%f318, [%r6+4];
	ld.shared.f32 	%f319, [%r9+128];
	fma.rn.f32 	%f320, %f318, %f319, %f317;
	ld.shared.f32 	%f321, [%r6+8];
	ld.shared.f32 	%f322, [%r9+256];
	fma.rn.f32 	%f323, %f321, %f322, %f320;
	ld.shared.f32 	%f324, [%r6+12];
	ld.shared.f32 	%f325, [%r9+384];
	fma.rn.f32 	%f326, %f324, %f325, %f323;
	ld.shared.f32 	%f327, [%r6+16];
	ld.shared.f32 	%f328, [%r9+512];
	fma.rn.f32 	%f329, %f327, %f328, %f326;
	ld.shared.f32 	%f330, [%r6+20];
	ld.shared.f32 	%f331, [%r9+640];
	fma.rn.f32 	%f332, %f330, %f331, %f329;
	ld.shared.f32 	%f333, [%r6+24];
	ld.shared.f32 	%f334, [%r9+768];
	fma.rn.f32 	%f335, %f333, %f334, %f332;
	ld.shared.f32 	%f336, [%r6+28];
	ld.shared.f32 	%f337, [%r9+896];
	fma.rn.f32 	%f338, %f336, %f337, %f335;
	ld.shared.f32 	%f339, [%r6+32];
	ld.shared.f32 	%f340, [%r9+1024];
	fma.rn.f32 	%f341, %f339, %f340, %f338;
	ld.shared.f32 	%f342, [%r6+36];
	ld.shared.f32 	%f343, [%r9+1152];
	fma.rn.f32 	%f344, %f342, %f343, %f341;
	ld.shared.f32 	%f345, [%r6+40];
	ld.shared.f32 	%f346, [%r9+1280];
	fma.rn.f32 	%f347, %f345, %f346, %f344;
	ld.shared.f32 	%f348, [%r6+44];
	ld.shared.f32 	%f349, [%r9+1408];
	fma.rn.f32 	%f350, %f348, %f349, %f347;
	ld.shared.f32 	%f351, [%r6+48];
	ld.shared.f32 	%f352, [%r9+1536];
	fma.rn.f32 	%f353, %f351, %f352, %f350;
	ld.shared.f32 	%f354, [%r6+52];
	ld.shared.f32 	%f355, [%r9+1664];
	fma.rn.f32 	%f356, %f354, %f355, %f353;
	ld.shared.f32 	%f357, [%r6+56];
	ld.shared.f32 	%f358, [%r9+1792];
	fma.rn.f32 	%f359, %f357, %f358, %f356;
	ld.shared.f32 	%f360, [%r6+60];
	ld.shared.f32 	%f361, [%r9+1920];
	fma.rn.f32 	%f362, %f360, %f361, %f359;
	ld.shared.f32 	%f363, [%r6+64];
	ld.shared.f32 	%f364, [%r9+2048];
	fma.rn.f32 	%f365, %f363, %f364, %f362;
	ld.shared.f32 	%f366, [%r6+68];
	ld.shared.f32 	%f367, [%r9+2176];
	fma.rn.f32 	%f368, %f366, %f367, %f365;
	ld.shared.f32 	%f369, [%r6+72];
	ld.shared.f32 	%f370, [%r9+2304];
	fma.rn.f32 	%f371, %f369, %f370, %f368;
	ld.shared.f32 	%f372, [%r6+76];
	ld.shared.f32 	%f373, [%r9+2432];
	fma.rn.f32 	%f374, %f372, %f373, %f371;
	ld.shared.f32 	%f375, [%r6+80];
	ld.shared.f32 	%f376, [%r9+2560];
	fma.rn.f32 	%f377, %f375, %f376, %f374;
	ld.shared.f32 	%f378, [%r6+84];
	ld.shared.f32 	%f379, [%r9+2688];
	fma.rn.f32 	%f380, %f378, %f379, %f377;
	ld.shared.f32 	%f381, [%r6+88];
	ld.shared.f32 	%f382, [%r9+2816];
	fma.rn.f32 	%f383, %f381, %f382, %f380;
	ld.shared.f32 	%f384, [%r6+92];
	ld.shared.f32 	%f385, [%r9+2944];
	fma.rn.f32 	%f386, %f384, %f385, %f383;
	ld.shared.f32 	%f387, [%r6+96];
	ld.shared.f32 	%f388, [%r9+3072];
	fma.rn.f32 	%f389, %f387, %f388, %f386;
	ld.shared.f32 	%f390, [%r6+100];
	ld.shared.f32 	%f391, [%r9+3200];
	fma.rn.f32 	%f392, %f390, %f391, %f389;
	ld.shared.f32 	%f393, [%r6+104];
	ld.shared.f32 	%f394, [%r9+3328];
	fma.rn.f32 	%f395, %f393, %f394, %f392;
	ld.shared.f32 	%f396, [%r6+108];
	ld.shared.f32 	%f397, [%r9+3456];
	fma.rn.f32 	%f398, %f396, %f397, %f395;
	ld.shared.f32 	%f399, [%r6+112];
	ld.shared.f32 	%f400, [%r9+3584];
	fma.rn.f32 	%f401, %f399, %f400, %f398;
	ld.shared.f32 	%f402, [%r6+116];
	ld.shared.f32 	%f403, [%r9+3712];
	fma.rn.f32 	%f404, %f402, %f403, %f401;
	ld.shared.f32 	%f405, [%r6+120];
	ld.shared.f32 	%f406, [%r9+3840];
	fma.rn.f32 	%f407, %f405, %f406, %f404;
	ld.shared.f32 	%f408, [%r6+124];
	ld.shared.f32 	%f409, [%r9+3968];
	fma.rn.f32 	%f414, %f408, %f409, %f407;
	bar.sync 	0;
	add.s32 	%r47, %r47, 1;
	setp.eq.s32 	%p17, %r47, 0;
	add.s32 	%r46, %r46, %r15;
	add.s32 	%r45, %r45, 32;
	add.s32 	%r44, %r44, 32;
	add.s32 	%r43, %r43, 32;
	@%p17 bra 	$L__BB0_13;
	bra.uni 	$L__BB0_2;
$L__BB0_13:
	mul.lo.s32 	%r17, %r28, %r3;
	setp.lt.s32 	%p18, %r5, %r28;
	@%p18 bra 	$L__BB0_14;
	bra.uni 	$L__BB0_15;
$L__BB0_14:
	add.s32 	%r39, %r5, %r17;
	mul.wide.u32 	%rd14, %r39, 4;
	add.s64 	%rd15, %rd2, %rd14;
	st.global.f32 	[%rd15], %f417;
$L__BB0_15:
	add.s32 	%r40, %r5, 32;
	setp.ge.s32 	%p19, %r40, %r28;
	cvt.u64.u32 	%rd16, %r17;
	cvt.u64.u32 	%rd17, %r5;
	add.s64 	%rd18, %rd17, %rd16;
	shl.b64 	%rd19, %rd18, 2;
	add.s64 	%rd5, %rd2, %rd19;
	@%p19 bra 	$L__BB0_17;
	st.global.f32 	[%rd5+128], %f416;
$L__BB0_17:
	add.s32 	%r41, %r5, 64;
	setp.ge.s32 	%p20, %r41, %r28;
	@%p20 bra 	$L__BB0_19;
	st.global.f32 	[%rd5+256], %f415;
$L__BB0_19:
	add.s32 	%r42, %r5, 96;
	setp.ge.s32 	%p21, %r42, %r28;
	@%p21 bra 	$L__BB0_21;
	st.global.f32 	[%rd5+384], %f414;
$L__BB0_21:
	ret;

}


// ===== COMPILED SASS (sm_100) =====

	.target	sm_100

	.elftype	@"ET_EXEC"


//--------------------- .note.nv.tkinfo           --------------------------
	.section	.note.nv.tkinfo,"",@"SHT_NOTE"
	.sectionflags	@"SHF_NOTE_NV_TKINFO"
	.tkinfo
        /*0018*/ 	.word	0x00000002
        /*0030*/ 	.string	""
        /*0030*/ 	.string	"ptxas"
        /*0030*/ 	.string	"Cuda compilation tools, release 13.0, V13.0.88"
        /*0030*/ 	.string	"Build cuda_13.0.r13.0/compiler.36424714_0"
        /*0030*/ 	.string	"-arch sm_100 -m 64 "



//--------------------- .note.nv.cuinfo           --------------------------
	.section	.note.nv.cuinfo,"",@"SHT_NOTE"
	.sectionflags	@"SHF_NOTE_NV_CUINFO"
        /*0018*/ 	.short	0x0002
        /*001a*/ 	.short	0x0064
        /*001c*/ 	.short	0x0082
	.zero		2


//--------------------- .nv.info                  --------------------------
	.section	.nv.info,"",@"SHT_CUDA_INFO"
	.align	4


	//----- nvinfo : EIATTR_REGCOUNT
	.align		4
        /*0000*/ 	.byte	0x04, 0x2f
        /*0002*/ 	.short	(.L_1 - .L_0)
	.align		4
.L_0:
        /*0004*/ 	.word	index@(_Z13matMultKernelPfS_S_i)
        /*0008*/ 	.word	0x00000020


	//----- nvinfo : EIATTR_FRAME_SIZE
	.align		4
.L_1:
        /*000c*/ 	.byte	0x04, 0x11
        /*000e*/ 	.short	(.L_3 - .L_2)
	.align		4
.L_2:
        /*0010*/ 	.word	index@(_Z13matMultKernelPfS_S_i)
        /*0014*/ 	.word	0x00000000


	//----- nvinfo : EIATTR_MIN_STACK_SIZE
	.align		4
.L_3:
        /*0018*/ 	.byte	0x04, 0x12
        /*001a*/ 	.short	(.L_5 - .L_4)
	.align		4
.L_4:
        /*001c*/ 	.word	index@(_Z13matMultKernelPfS_S_i)
        /*0020*/ 	.word	0x00000000
.L_5:


//--------------------- .nv.compat                --------------------------
	.section	.nv.compat,"",@"SHT_CUDA_COMPAT_INFO"
	.align	4
        /*0000*/ 	.byte	0x02, 0x09, 0x00, 0x00, 0x02, 0x02, 0x01, 0x00, 0x02, 0x05, 0x05, 0x00, 0x03, 0x07, 0x01, 0x01
        /*0010*/ 	.byte	0x02, 0x03, 0x00, 0x00, 0x02, 0x06, 0x01, 0x00, 0x04, 0x0b, 0x08, 0x00, 0x09, 0x00, 0x00, 0x00
        /*0020*/ 	.byte	0x00, 0x00, 0x00, 0x00


//--------------------- .nv.info._Z13matMultKernelPfS_S_i --------------------------
	.section	.nv.info._Z13matMultKernelPfS_S_i,"",@"SHT_CUDA_INFO"
	.sectionflags	@""
	.align	4


	//----- nvinfo : EIATTR_CUDA_API_VERSION
	.align		4
        /*0000*/ 	.byte	0x04, 0x37
        /*0002*/ 	.short	(.L_7 - .L_6)
.L_6:
        /*0004*/ 	.word	0x00000082


	//----- nvinfo : EIATTR_KPARAM_INFO
	.align		4
.L_7:
        /*0008*/ 	.byte	0x04, 0x17
        /*000a*/ 	.short	(.L_9 - .L_8)
.L_8:
        /*000c*/ 	.word	0x00000000
        /*0010*/ 	.short	0x0003
        /*0012*/ 	.short	0x0018
        /*0014*/ 	.byte	0x00, 0xf0, 0x11, 0x00


	//----- nvinfo : EIATTR_KPARAM_INFO
	.align		4
.L_9:
        /*0018*/ 	.byte	0x04, 0x17
        /*001a*/ 	.short	(.L_11 - .L_10)
.L_10:
        /*001c*/ 	.word	0x00000000
        /*0020*/ 	.short	0x0002
        /*0022*/ 	.short	0x0010
        /*0024*/ 	.byte	0x00, 0xf5, 0x21, 0x00


	//----- nvinfo : EIATTR_KPARAM_INFO
	.align		4
.L_11:
        /*0028*/ 	.byte	0x04, 0x17
        /*002a*/ 	.short	(.L_13 - .L_12)
.L_12:
        /*002c*/ 	.word	0x00000000
        /*0030*/ 	.short	0x0001
        /*0032*/ 	.short	0x0008
        /*0034*/ 	.byte	0x00, 0xf5, 0x21, 0x00


	//----- nvinfo : EIATTR_KPARAM_INFO
	.align		4
.L_13:
        /*0038*/ 	.byte	0x04, 0x17
        /*003a*/ 	.short	(.L_15 - .L_14)
.L_14:
        /*003c*/ 	.word	0x00000000
        /*0040*/ 	.short	0x0000
        /*0042*/ 	.short	0x0000
        /*0044*/ 	.byte	0x00, 0xf5, 0x21, 0x00


	//----- nvinfo : EIATTR_SPARSE_MMA_MASK
	.align		4
.L_15:
        /*0048*/ 	.byte	0x03, 0x50
        /*004a*/ 	.short	0x0000


	//----- nvinfo : EIATTR_MAXREG_COUNT
	.align		4
        /*004c*/ 	.byte	0x03, 0x1b
        /*004e*/ 	.short	0x00ff


	//----- nvinfo : EIATTR_NUM_BARRIERS
	.align		4
        /*0050*/ 	.byte	0x02, 0x4c
        /*0052*/ 	.byte	0x01
	.zero		1


	//----- nvinfo : EIATTR_MERCURY_ISA_VERSION
	.align		4
        /*0054*/ 	.byte	0x03, 0x5f
        /*0056*/ 	.short	0x0101


	//----- nvinfo : EIATTR_VRC_CTA_INIT_COUNT
	.align		4
        /*0058*/ 	.byte	0x02, 0x4a
	.zero		1
	.zero		1


	//----- nvinfo : EIATTR_EXIT_INSTR_OFFSETS
	.align		4
        /*005c*/ 	.byte	0x04, 0x1c
        /*005e*/ 	.short	(.L_17 - .L_16)


	//   ....[0]....
.L_16:
        /*0060*/ 	.word	0x00002c70


	//   ....[1]....
        /*0064*/ 	.word	0x00002c90


	//----- nvinfo : EIATTR_CBANK_PARAM_SIZE
	.align		4
.L_17:
        /*0068*/ 	.byte	0x03, 0x19
        /*006a*/ 	.short	0x001c


	//----- nvinfo : EIATTR_PARAM_CBANK
	.align		4
        /*006c*/ 	.byte	0x04, 0x0a
        /*006e*/ 	.short	(.L_19 - .L_18)
	.align		4
.L_18:
        /*0070*/ 	.word	index@(.nv.constant0._Z13matMultKernelPfS_S_i)
        /*0074*/ 	.short	0x0380
        /*0076*/ 	.short	0x001c


	//----- nvinfo : EIATTR_SW_WAR
	.align		4
.L_19:
        /*0078*/ 	.byte	0x04, 0x36
        /*007a*/ 	.short	(.L_21 - .L_20)
.L_20:
        /*007c*/ 	.word	0x00000008
.L_21:


//--------------------- .nv.callgraph             --------------------------
	.section	.nv.callgraph,"",@"SHT_CUDA_CALLGRAPH"
	.align	4
	.sectionentsize	8
	.align		4
        /*0000*/ 	.word	0x00000000
	.align		4
        /*0004*/ 	.word	0xffffffff
	.align		4
        /*0008*/ 	.word	0x00000000
	.align		4
        /*000c*/ 	.word	0xfffffffe
	.align		4
        /*0010*/ 	.word	0x00000000
	.align		4
        /*0014*/ 	.word	0xfffffffd
	.align		4
        /*0018*/ 	.word	0x00000000
	.align		4
        /*001c*/ 	.word	0xfffffffc


//--------------------- .text._Z13matMultKernelPfS_S_i --------------------------
	.section	.text._Z13matMultKernelPfS_S_i,"ax",@progbits
	.align	128
        .global         _Z13matMultKernelPfS_S_i
        .type           _Z13matMultKernelPfS_S_i,@function
        .size           _Z13matMultKernelPfS_S_i,(.L_x_3 - _Z13matMultKernelPfS_S_i)
        .other          _Z13matMultKernelPfS_S_i,@"STO_CUDA_ENTRY STV_DEFAULT"
_Z13matMultKernelPfS_S_i:
.text._Z13matMultKernelPfS_S_i:
[----:B------:R-:W-:Y:S01]  /*0000*/  LDC R1, c[0x0][0x37c] ;  /* 0x0000df00ff017b82 */ /* 0x000fe20000000800 */
[----:B------:R-:W0:Y:S01]  /*0010*/  LDCU UR4, c[0x0][0x398] ;  /* 0x00007300ff0477ac */ /* 0x000e220008000800 */
[----:B------:R-:W1:Y:S01]  /*0020*/  S2R R4, SR_CTAID.Y ;  /* 0x0000000000047919 */ /* 0x000e620000002600 */
[----:B------:R-:W-:Y:S01]  /*0030*/  HFMA2 R26, -RZ, RZ, 0, 0 ;  /* 0x00000000ff1a7431 */ /* 0x000fe200000001ff */
[----:B------:R-:W-:Y:S01]  /*0040*/  MOV R8, RZ ;  /* 0x000000ff00087202 */ /* 0x000fe20000000f00 */
[----:B------:R-:W2:Y:S01]  /*0050*/  LDCU.64 UR8, c[0x0][0x358] ;  /* 0x00006b00ff0877ac */ /* 0x000ea20008000a00 */
[----:B------:R-:W1:Y:S01]  /*0060*/  S2R R23, SR_TID.Y ;  /* 0x0000000000177919 */ /* 0x000e620000002200 */
[----:B------:R-:W-:Y:S01]  /*0070*/  HFMA2 R20, -RZ, RZ, 0, 0 ;  /* 0x00000000ff147431 */ /* 0x000fe200000001ff */
[----:B------:R-:W-:Y:S01]  /*0080*/  MOV R18, RZ ;  /* 0x000000ff00127202 */ /* 0x000fe20000000f00 */
[----:B------:R-:W3:Y:S01]  /*0090*/  S2R R2, SR_CTAID.X ;  /* 0x0000000000027919 */ /* 0x000ee20000002500 */
[----:B------:R-:W3:Y:S01]  /*00a0*/  S2R R21, SR_TID.X ;  /* 0x0000000000157919 */ /* 0x000ee20000002100 */
[----:B0-----:R-:W-:-:S04]  /*00b0*/  MOV R0, UR4 ;  /* 0x0000000400007c02 */ /* 0x001fc80008000f00 */
[----:B------:R-:W-:Y:S02]  /*00c0*/  ISETP.GE.AND P0, PT, R0, 0x1, PT ;  /* 0x000000010000780c */ /* 0x000fe40003f06270 */
[----:B-1----:R-:W-:Y:S02]  /*00d0*/  LEA R15, R4, R23, 0x5 ;  /* 0x00000017040f7211 */ /* 0x002fe400078e28ff */
[----:B---3--:R-:W-:-:S09]  /*00e0*/  LEA R14, R2, R21, 0x7 ;  /* 0x00000015020e7211 */ /* 0x008fd200078e38ff */
[----:B--2---:R-:W-:Y:S05]  /*00f0*/  @!P0 BRA `(.L_x_0) ;  /* 0x0000002800908947 */ /* 0x004fea0003800000 */
[-C--:B------:R-:W-:Y:S01]  /*0100*/  ISETP.GE.AND P0, PT, R21, R0.reuse, PT ;  /* 0x000000001500720c */ /* 0x080fe20003f06270 */
[----:B------:R-:W0:Y:S01]  /*0110*/  LDC.64 R26, c[0x0][0x388] ;  /* 0x0000e200ff1a7b82 */ /* 0x000e220000000a00 */
[CC--:B------:R-:W-:Y:S01]  /*0120*/  ISETP.GE.AND P1, PT, R23.reuse, R0.reuse, PT ;  /* 0x000000001700720c */ /* 0x0c0fe20003f26270 */
[-CC-:B------:R-:W-:Y:S01]  /*0130*/  IMAD R24, R23, R0.reuse, R21.reuse ;  /* 0x0000000017187224 */ /* 0x180fe200078e0215 */
[CC--:B------:R-:W-:Y:S01]  /*0140*/  ISETP.GE.U32.OR P0, PT, R15.reuse, R0.reuse, P0 ;  /* 0x000000000f00720c */ /* 0x0c0fe20000706470 */
[-C--:B------:R-:W-:Y:S01]  /*0150*/  IMAD R22, R15, R0.reuse, R21 ;  /* 0x000000000f167224 */ /* 0x080fe200078e0215 */
[----:B------:R-:W-:Y:S02]  /*0160*/  ISETP.GE.U32.OR P2, PT, R14, R0, P1 ;  /* 0x000000000e00720c */ /* 0x000fe40000f46470 */
[----:B------:R-:W-:Y:S02]  /*0170*/  LEA R24, R2, R24, 0x7 ;  /* 0x0000001802187211 */ /* 0x000fe400078e38ff */
[----:B------:R-:W-:-:S02]  /*0180*/  MOV R16, RZ ;  /* 0x000000ff00107202 */ /* 0x000fc40000000f00 */
[----:B------:R-:W-:-:S05]  /*0190*/  MOV R19, RZ ;  /* 0x000000ff00137202 */ /* 0x000fca0000000f00 */
[----:B------:R-:W1:Y:S01]  /*01a0*/  @!P0 LDC.64 R4, c[0x0][0x380] ;  /* 0x0000e000ff048b82 */ /* 0x000e620000000a00 */
[----:B0-----:R-:W-:-:S05]  /*01b0*/  IMAD.WIDE.U32 R26, R24, 0x4, R26 ;  /* 0x00000004181a7825 */ /* 0x001fca00078e001a */
[----:B------:R-:W2:Y:S01]  /*01c0*/  @!P2 LDG.E R19, desc[UR8][R26.64] ;  /* 0x000000081a13a981 */ /* 0x000ea2000c1e1900 */
[----:B-1----:R-:W-:-:S05]  /*01d0*/  @!P0 IMAD.WIDE.U32 R4, R22, 0x4, R4 ;  /* 0x0000000416048825 */ /* 0x002fca00078e0004 */
[----:B------:R-:W3:Y:S01]  /*01e0*/  @!P0 LDG.E R16, desc[UR8][R4.64] ;  /* 0x0000000804108981 */ /* 0x000ee2000c1e1900 */
[----:B------:R-:W0:Y:S01]  /*01f0*/  S2UR UR6, SR_CgaCtaId ;  /* 0x00000000000679c3 */ /* 0x000e220000008800 */
[----:B------:R-:W-:Y:S02]  /*0200*/  UMOV UR4, 0x400 ;  /* 0x0000040000047882 */ /* 0x000fe40000000000 */
[----:B------:R-:W-:Y:S02]  /*0210*/  UIADD3 UR5, UPT, UPT, UR4, 0x1000, URZ ;  /* 0x0000100004057890 */ /* 0x000fe4000fffe0ff */
[----:B0-----:R-:W-:Y:S02]  /*0220*/  ULEA UR4, UR6, UR4, 0x18 ;  /* 0x0000000406047291 */ /* 0x001fe4000f8ec0ff */
[----:B------:R-:W-:-:S04]  /*0230*/  ULEA UR5, UR6, UR5, 0x18 ;  /* 0x0000000506057291 */ /* 0x000fc8000f8ec0ff */
[----:B------:R-:W-:Y:S02]  /*0240*/  LEA R13, R23, UR4, 0x7 ;  /* 0x00000004170d7c11 */ /* 0x000fe4000f8e38ff */
[C---:B------:R-:W-:Y:S02]  /*0250*/  LEA R2, R21.reuse, UR5, 0x2 ;  /* 0x0000000515027c11 */ /* 0x040fe4000f8e10ff */
[----:B------:R-:W-:Y:S02]  /*0260*/  LEA R3, R21, R13, 0x2 ;  /* 0x0000000d15037211 */ /* 0x000fe400078e10ff */
[----:B------:R-:W-:-:S03]  /*0270*/  LEA R12, R23, R2, 0x7 ;  /* 0x00000002170c7211 */ /* 0x000fc600078e38ff */
[----:B---3--:R-:W-:Y:S04]  /*0280*/  STS [R3], R16 ;  /* 0x0000001003007388 */ /* 0x008fe80000000800 */
[----:B--2---:R-:W-:Y:S01]  /*0290*/  STS [R12], R19 ;  /* 0x000000130c007388 */ /* 0x004fe20000000800 */
[----:B------:R-:W-:Y:S06]  /*02a0*/  BAR.SYNC.DEFER_BLOCKING 0x0 ;  /* 0x0000000000007b1d */ /* 0x000fec0000010000 */
[----:B------:R-:W-:Y:S04]  /*02b0*/  LDS R25, [R2] ;  /* 0x0000000002197984 */ /* 0x000fe80000000800 */
[----:B------:R-:W0:Y:S04]  /*02c0*/  LDS.128 R4, [R13] ;  /* 0x000000000d047984 */ /* 0x000e280000000c00 */
[----:B------:R-:W1:Y:S04]  /*02d0*/  LDS R29, [R2+0x80] ;  /* 0x00008000021d7984 */ /* 0x000e680000000800 */
[----:B------:R-:W2:Y:S04]  /*02e0*/  LDS R20, [R2+0x100] ;  /* 0x0001000002147984 */ /* 0x000ea80000000800 */
[----:B------:R-:W3:Y:S04]  /*02f0*/  LDS R18, [R2+0x180] ;  /* 0x0001800002127984 */ /* 0x000ee80000000800 */
[----:B------:R-:W-:Y:S04]  /*0300*/  LDS R17, [R2+0x200] ;  /* 0x0002000002117984 */ /* 0x000fe80000000800 */
[----:B------:R-:W4:Y:S04]  /*0310*/  LDS.128 R8, [R13+0x10] ;  /* 0x000010000d087984 */ /* 0x000f280000000c00 */
[----:B------:R-:W5:Y:S04]  /*0320*/  LDS R16, [R2+0x280] ;  /* 0x0002800002107984 */ /* 0x000f680000000800 */
[----:B------:R-:W5:Y:S01]  /*0330*/  LDS R19, [R2+0x300] ;  /* 0x0003000002137984 */ /* 0x000f620000000800 */
[----:B0-----:R-:W-:-:S04]  /*0340*/  FFMA R4, R4, R25, RZ ;  /* 0x0000001904047223 */ /* 0x001fc800000000ff */
[----:B-1----:R-:W-:-:S04]  /*0350*/  FFMA R5, R29, R5, R4 ;  /* 0x000000051d057223 */ /* 0x002fc80000000004 */
[----:B--2---:R-:W-:Y:S02]  /*0360*/  FFMA R5, R20, R6, R5 ;  /* 0x0000000614057223 */ /* 0x004fe40000000005 */
[----:B------:R-:W-:Y:S02]  /*0370*/  LDS R20, [R2+0x980] ;  /* 0x0009800002147984 */ /* 0x000fe40000000800 */
[----:B---3--:R-:W-:Y:S02]  /*0380*/  FFMA R5, R18, R7, R5 ;  /* 0x0000000712057223 */ /* 0x008fe40000000005 */
[----:B------:R-:W0:Y:S02]  /*0390*/  LDS R18, [R2+0x380] ;  /* 0x0003800002127984 */ /* 0x000e240000000800 */
[----:B----4-:R-:W-:Y:S02]  /*03a0*/  FFMA R25, R8, R17, R5 ;  /* 0x0000001108197223 */ /* 0x010fe40000000005 */
[----:B------:R-:W-:Y:S04]  /*03b0*/  LDS R17, [R2+0x400] ;  /* 0x0004000002117984 */ /* 0x000fe80000000800 */
[----:B------:R-:W1:Y:S01]  /*03c0*/  LDS.128 R4, [R13+0x20] ;  /* 0x000020000d047984 */ /* 0x000e620000000c00 */
[----:B-----5:R-:W-:-:S03]  /*03d0*/  FFMA R8, R16, R9, R25 ;  /* 0x0000000910087223 */ /* 0x020fc60000000019 */
[----:B------:R-:W2:Y:S01]  /*03e0*/  LDS R16, [R2+0x480] ;  /* 0x0004800002107984 */ /* 0x000ea20000000800 */
[----:B------:R-:W-:-:S03]  /*03f0*/  FFMA R9, R19, R10, R8 ;  /* 0x0000000a13097223 */ /* 0x000fc60000000008 */
[----:B------:R-:W3:Y:S01]  /*0400*/  LDS R19, [R2+0x500] ;  /* 0x0005000002137984 */ /* 0x000ee20000000800 */
[----:B0-----:R-:W-:-:S03]  /*0410*/  FFMA R9, R18, R11, R9 ;  /* 0x0000000b12097223 */ /* 0x001fc60000000009 */
[----:B------:R-:W0:Y:S01]  /*0420*/  LDS R18, [R2+0x580] ;  /* 0x0005800002127984 */ /* 0x000e220000000800 */
[----:B-1----:R-:W-:-:S03]  /*0430*/  FFMA R25, R4, R17, R9 ;  /* 0x0000001104197223 */ /* 0x002fc60000000009 */
[----:B------:R-:W-:Y:S04]  /*0440*/  LDS R17, [R2+0x600] ;  /* 0x0006000002117984 */ /* 0x000fe80000000800 */
[----:B------:R-:W1:Y:S01]  /*0450*/  LDS.128 R8, [R13+0x30] ;  /* 0x000030000d087984 */ /* 0x000e620000000c00 */
[----:B--2---:R-:W-:-:S03]  /*0460*/  FFMA R4, R16, R5, R25 ;  /* 0x0000000510047223 */ /* 0x004fc60000000019 */
[----:B------:R-:W2:Y:S01]  /*0470*/  LDS R16, [R2+0x680] ;  /* 0x0006800002107984 */ /* 0x000ea20000000800 */
[----:B---3--:R-:W-:-:S03]  /*0480*/  FFMA R5, R19, R6, R4 ;  /* 0x0000000613057223 */ /* 0x008fc60000000004 */
        /* <DEDUP_REMOVED lines=11> */
[----:B------:R-:W-:Y:S01]  /*0540*/  LDS R18, [R2+0xa80] ;  /* 0x000a800002127984 */ /* 0x000fe20000000800 */
[----:B-1----:R-:W-:-:S03]  /*0550*/  FFMA R25, R4, R17, R9 ;  /* 0x0000001104197223 */ /* 0x002fc60000000009 */
[----:B------:R-:W-:Y:S04]  /*0560*/  LDS R17, [R2+0xa00] ;  /* 0x000a000002117984 */ /* 0x000fe80000000800 */
[----:B------:R-:W0:Y:S01]  /*0570*/  LDS.128 R8, [R13+0x50] ;  /* 0x000050000d087984 */ /* 0x000e220000000c00 */
[----:B--2---:R-:W-:-:S04]  /*0580*/  FFMA R16, R16, R5, R25 ;  /* 0x0000000510107223 */ /* 0x004fc80000000019 */
[----:B---3--:R-:W-:Y:S02]  /*0590*/  FFMA R5, R19, R6, R16 ;  /* 0x0000000613057223 */ /* 0x008fe40000000010 */
[----:B------:R-:W1:Y:S02]  /*05a0*/  LDS R19, [R2+0xb00] ;  /* 0x000b000002137984 */ /* 0x000e640000000800 */
[----:B------:R-:W-:Y:S02]  /*05b0*/  FFMA R5, R20, R7, R5 ;  /* 0x0000000714057223 */ /* 0x000fe40000000005 */
[----:B------:R-:W2:Y:S04]  /*05c0*/  LDS R16, [R2+0xb80] ;  /* 0x000b800002107984 */ /* 0x000ea80000000800 */
[----:B------:R-:W-:Y:S01]  /*05d0*/  LDS R20, [R2+0xe80] ;  /* 0x000e800002147984 */ /* 0x000fe20000000800 */
[----:B0-----:R-:W-:-:S03]  /*05e0*/  FFMA R25, R8, R17, R5 ;  /* 0x0000001108197223 */ /* 0x001fc60000000005 */
[----:B------:R-:W-:Y:S04]  /*05f0*/  LDS R17, [R2+0xc00] ;  /* 0x000c000002117984 */ /* 0x000fe80000000800 */
[----:B------:R-:W0:Y:S01]  /*0600*/  LDS.128 R4, [R13+0x60] ;  /* 0x000060000d047984 */ /* 0x000e220000000c00 */
[----:B------:R-:W-:-:S03]  /*0610*/  FFMA R18, R18, R9, R25 ;  /* 0x0000000912127223 */ /* 0x000fc60000000019 */
[----:B------:R-:W3:Y:S04]  /*0620*/  LDS R25, [R2+0xc80] ;  /* 0x000c800002197984 */ /* 0x000ee80000000800 */
[----:B------:R-:W4:Y:S01]  /*0630*/  LDS R9, [R2+0xd00] ;  /* 0x000d000002097984 */ /* 0x000f220000000800 */
[----:B-1----:R-:W-:-:S03]  /*0640*/  FFMA R19, R19, R10, R18 ;  /* 0x0000000a13137223 */ /* 0x002fc60000000012 */
[----:B------:R-:W-:Y:S01]  /*0650*/  LDS R18, [R2+0xf80] ;  /* 0x000f800002127984 */ /* 0x000fe20000000800 */
[----:B--2---:R-:W-:-:S03]  /*0660*/  FFMA R11, R16, R11, R19 ;  /* 0x0000000b100b7223 */ /* 0x004fc60000000013 */
[----:B------:R-:W-:Y:S01]  /*0670*/  LDS R19, [R2+0xf00] ;  /* 0x000f000002137984 */ /* 0x000fe20000000800 */
[----:B------:R-:W-:Y:S01]  /*0680*/  IADD3 R16, PT, PT, R14, 0x20, RZ ;  /* 0x000000200e107810 */ /* 0x000fe20007ffe0ff */
[----:B0-----:R-:W-:-:S04]  /*0690*/  FFMA R4, R4, R17, R11 ;  /* 0x0000001104047223 */ /* 0x001fc8000000000b */
[----:B---3--:R-:W-:Y:S02]  /*06a0*/  FFMA R4, R25, R5, R4 ;  /* 0x0000000519047223 */ /* 0x008fe40000000004 */
[----:B------:R-:W0:Y:S02]  /*06b0*/  LDS R5, [R2+0xd80] ;  /* 0x000d800002057984 */ /* 0x000e240000000800 */
[----:B----4-:R-:W-:Y:S02]  /*06c0*/  FFMA R4, R9, R6, R4 ;  /* 0x0000000609047223 */ /* 0x010fe40000000004 */
[----:B------:R-:W-:Y:S04]  /*06d0*/  LDS R25, [R2+0xe00] ;  /* 0x000e000002197984 */ /* 0x000fe80000000800 */
[----:B------:R-:W1:Y:S01]  /*06e0*/  LDS.128 R8, [R13+0x70] ;  /* 0x000070000d087984 */ /* 0x000e620000000c00 */
[----:B------:R-:W-:Y:S01]  /*06f0*/  BAR.SYNC.DEFER_BLOCKING 0x0 ;  /* 0x0000000000007b1d */ /* 0x000fe20000010000 */
[----:B------:R-:W-:-:S02]  /*0700*/  ISETP.GE.U32.OR P0, PT, R16, R0, P1 ;  /* 0x000000001000720c */ /* 0x000fc40000f06470 */
[----:B------:R-:W-:-:S11]  /*0710*/  MOV R17, RZ ;  /* 0x000000ff00117202 */ /* 0x000fd60000000f00 */
[----:B------:R-:W2:Y:S01]  /*0720*/  @!P0 LDG.E R17, desc[UR8][R26.64+0x80] ;  /* 0x000080081a118981 */ /* 0x000ea2000c1e1900 */
[----:B0-----:R-:W-:-:S04]  /*0730*/  FFMA R5, R5, R7, R4 ;  /* 0x0000000705057223 */ /* 0x001fc80000000004 */
[----:B-1----:R-:W-:-:S04]  /*0740*/  FFMA R25, R8, R25, R5 ;  /* 0x0000001908197223 */ /* 0x002fc80000000005 */
[----:B------:R-:W-:Y:S01]  /*0750*/  FFMA R9, R20, R9, R25 ;  /* 0x0000000914097223 */ /* 0x000fe20000000019 */
[----:B--2---:R-:W-:Y:S01]  /*0760*/  STS [R12], R17 ;  /* 0x000000110c007388 */ /* 0x004fe20000000800 */
[----:B------:R-:W-:Y:S06]  /*0770*/  BAR.SYNC.DEFER_BLOCKING 0x0 ;  /* 0x0000000000007b1d */ /* 0x000fec0000010000 */
[----:B------:R-:W-:Y:S04]  /*0780*/  LDS R29, [R2] ;  /* 0x00000000021d7984 */ /* 0x000fe80000000800 */
[----:B------:R-:W0:Y:S04]  /*0790*/  LDS.128 R4, [R13] ;  /* 0x000000000d047984 */ /* 0x000e280000000c00 */
[----:B------:R-:W-:Y:S04]  /*07a0*/  LDS R8, [R2+0x200] ;  /* 0x0002000002087984 */ /* 0x000fe80000000800 */
[----:B------:R-:W-:Y:S04]  /*07b0*/  LDS R17, [R2+0x280] ;  /* 0x0002800002117984 */ /* 0x000fe80000000800 */
[----:B------:R-:W-:Y:S04]  /*07c0*/  LDS R25, [R2+0x380] ;  /* 0x0003800002197984 */ /* 0x000fe80000000800 */
[----:B------:R-:W-:Y:S01]  /*07d0*/  LDS R20, [R2+0xd00] ;  /* 0x000d000002147984 */ /* 0x000fe20000000800 */
[----:B0-----:R-:W-:-:S03]  /*07e0*/  FFMA R4, R4, R29, RZ ;  /* 0x0000001d04047223 */ /* 0x001fc600000000ff */
[----:B------:R-:W0:Y:S02]  /*07f0*/  LDS R29, [R2+0x80] ;  /* 0x00008000021d7984 */ /* 0x000e240000000800 */
[----:B0-----:R-:W-:Y:S02]  /*0800*/  FFMA R5, R29, R5, R4 ;  /* 0x000000051d057223 */ /* 0x001fe40000000004 */
[----:B------:R-:W0:Y:S04]  /*0810*/  LDS R4, [R2+0x100] ;  /* 0x0001000002047984 */ /* 0x000e280000000800 */
[----:B------:R-:W1:Y:S01]  /*0820*/  LDS R29, [R2+0x180] ;  /* 0x00018000021d7984 */ /* 0x000e620000000800 */
[----:B0-----:R-:W-:-:S04]  /*0830*/  FFMA R4, R4, R6, R5 ;  /* 0x0000000604047223 */ /* 0x001fc80000000005 */
[----:B-1----:R-:W-:Y:S02]  /*0840*/  FFMA R29, R29, R7, R4 ;  /* 0x000000071d1d7223 */ /* 0x002fe40000000004 */
[----:B------:R-:W0:Y:S02]  /*0850*/  LDS.128 R4, [R13+0x10] ;  /* 0x000010000d047984 */ /* 0x000e240000000c00 */
[----:B0-----:R-:W-:Y:S02]  /*0860*/  FFMA R4, R4, R8, R29 ;  /* 0x0000000804047223 */ /* 0x001fe4000000001d */
[----:B------:R-:W0:Y:S02]  /*0870*/  LDS R8, [R2+0x300] ;  /* 0x0003000002087984 */ /* 0x000e240000000800 */
[----:B------:R-:W-:Y:S02]  /*0880*/  FFMA R5, R17, R5, R4 ;  /* 0x0000000511057223 */ /* 0x000fe40000000004 */
[----:B------:R-:W-:Y:S02]  /*0890*/  LDS R17, [R2+0x480] ;  /* 0x0004800002117984 */ /* 0x000fe40000000800 */
[----:B0-----:R-:W-:-:S02]  /*08a0*/  FFMA R6, R8, R6, R5 ;  /* 0x0000000608067223 */ /* 0x001fc40000000005 */
[----:B------:R-:W-:Y:S02]  /*08b0*/  LDS R8, [R2+0x400] ;  /* 0x0004000002087984 */ /* 0x000fe40000000800 */
[----:B------:R-:W-:Y:S02]  /*08c0*/  FFMA R25, R25, R7, R6 ;  /* 0x0000000719197223 */ /* 0x000fe40000000006 */
[----:B------:R-:W0:Y:S02]  /*08d0*/  LDS.128 R4, [R13+0x20] ;  /* 0x000020000d047984 */ /* 0x000e240000000c00 */
[----:B0-----:R-:W-:Y:S02]  /*08e0*/  FFMA R4, R4, R8, R25 ;  /* 0x0000000804047223 */ /* 0x001fe40000000019 */
[----:B------:R-:W0:Y:S04]  /*08f0*/  LDS R8, [R2+0x500] ;  /* 0x0005000002087984 */ /* 0x000e280000000800 */
[----:B------:R-:W1:Y:S01]  /*0900*/  LDS R25, [R2+0x580] ;  /* 0x0005800002197984 */ /* 0x000e620000000800 */
[----:B------:R-:W-:-:S03]  /*0910*/  FFMA R5, R17, R5, R4 ;  /* 0x0000000511057223 */ /* 0x000fc60000000004 */
[----:B------:R-:W-:Y:S01]  /*0920*/  LDS R17, [R2+0x680] ;  /* 0x0006800002117984 */ /* 0x000fe20000000800 */
[----:B0-----:R-:W-:-:S03]  /*0930*/  FFMA R6, R8, R6, R5 ;  /* 0x0000000608067223 */ /* 0x001fc60000000005 */
[----:B------:R-:W-:Y:S01]  /*0940*/  LDS R8, [R2+0x600] ;  /* 0x0006000002087984 */ /* 0x000fe20000000800 */
[----:B-1----:R-:W-:-:S03]  /*0950*/  FFMA R25, R25, R7, R6 ;  /* 0x0000000719197223 */ /* 0x002fc60000000006 */
        /* <DEDUP_REMOVED lines=27> */
[----:B------:R-:W0:Y:S01]  /*0b10*/  LDS.128 R4, [R13+0x60] ;  /* 0x000060000d047984 */ /* 0x000e220000000c00 */
[----:B------:R-:W-:-:S03]  /*0b20*/  FFMA R9, R19, R10, R9 ;  /* 0x0000000a13097223 */ /* 0x000fc60000000009 */
[----:B------:R-:W-:Y:S01]  /*0b30*/  LDS R19, [R2+0xf00] ;  /* 0x000f000002137984 */ /* 0x000fe20000000800 */
[----:B0-----:R-:W-:-:S03]  /*0b40*/  FFMA R8, R4, R8, R25 ;  /* 0x0000000804087223 */ /* 0x001fc60000000019 */
[----:B------:R-:W0:Y:S01]  /*0b50*/  LDS R4, [R2+0xd80] ;  /* 0x000d800002047984 */ /* 0x000e220000000800 */
[----:B------:R-:W-:-:S04]  /*0b60*/  FFMA R5, R17, R5, R8 ;  /* 0x0000000511057223 */ /* 0x000fc80000000008 */
[----:B------:R-:W-:Y:S01]  /*0b70*/  FFMA R5, R20, R6, R5 ;  /* 0x0000000614057223 */ /* 0x000fe20000000005 */
[----:B------:R-:W-:Y:S01]  /*0b80*/  FFMA R18, R18, R11, R9 ;  /* 0x0000000b12127223 */ /* 0x000fe20000000009 */
[----:B------:R-:W-:Y:S04]  /*0b90*/  LDS R20, [R2+0xf80] ;  /* 0x000f800002147984 */ /* 0x000fe80000000800 */
[----:B------:R-:W-:Y:S01]  /*0ba0*/  LDS.128 R8, [R13+0x70] ;  /* 0x000070000d087984 */ /* 0x000fe20000000c00 */
[----:B------:R-:W-:-:S04]  /*0bb0*/  IADD3 R17, PT, PT, R14, 0x40, RZ ;  /* 0x000000400e117810 */ /* 0x000fc80007ffe0ff */
[----:B------:R-:W-:Y:S02]  /*0bc0*/  ISETP.GE.U32.OR P0, PT, R17, R0, P1 ;  /* 0x000000001100720c */ /* 0x000fe40000f06470 */
[----:B------:R-:W-:Y:S01]  /*0bd0*/  MOV R25, RZ ;  /* 0x000000ff00197202 */ /* 0x000fe20000000f00 */
[----:B0-----:R-:W-:Y:S02]  /*0be0*/  FFMA R5, R4, R7, R5 ;  /* 0x0000000704057223 */ /* 0x001fe40000000005 */
[----:B------:R-:W0:Y:S04]  /*0bf0*/  LDS R4, [R2+0xe00] ;  /* 0x000e000002047984 */ /* 0x000e280000000800 */
[----:B------:R-:W1:Y:S01]  /*0c00*/  LDS R7, [R2+0xe80] ;  /* 0x000e800002077984 */ /* 0x000e620000000800 */
[----:B------:R-:W-:Y:S06]  /*0c10*/  BAR.SYNC.DEFER_BLOCKING 0x0 ;  /* 0x0000000000007b1d */ /* 0x000fec0000010000 */
        /* <DEDUP_REMOVED lines=8> */
[----:B------:R-:W1:Y:S04]  /*0ca0*/  LDS R9, [R2+0x80] ;  /* 0x0000800002097984 */ /* 0x000e680000000800 */
[----:B------:R-:W-:Y:S04]  /*0cb0*/  LDS R8, [R2+0x200] ;  /* 0x0002000002087984 */ /* 0x000fe80000000800 */
[----:B------:R-:W-:Y:S04]  /*0cc0*/  LDS R19, [R2+0x280] ;  /* 0x0002800002137984 */ /* 0x000fe80000000800 */
[----:B------:R-:W-:Y:S01]  /*0cd0*/  LDS R25, [R2+0xf00] ;  /* 0x000f000002197984 */ /* 0x000fe20000000800 */
[----:B0-----:R-:W-:-:S04]  /*0ce0*/  FFMA R4, R4, R29, RZ ;  /* 0x0000001d04047223 */ /* 0x001fc800000000ff */
[----:B-1----:R-:W-:Y:S02]  /*0cf0*/  FFMA R5, R9, R5, R4 ;  /* 0x0000000509057223 */ /* 0x002fe40000000004 */
[----:B------:R-:W0:Y:S04]  /*0d00*/  LDS R4, [R2+0x100] ;  /* 0x0001000002047984 */ /* 0x000e280000000800 */
[----:B------:R-:W1:Y:S01]  /*0d10*/  LDS R9, [R2+0x180] ;  /* 0x0001800002097984 */ /* 0x000e620000000800 */
[----:B0-----:R-:W-:-:S04]  /*0d20*/  FFMA R4, R4, R6, R5 ;  /* 0x0000000604047223 */ /* 0x001fc80000000005 */
[----:B-1----:R-:W-:Y:S02]  /*0d30*/  FFMA R9, R9, R7, R4 ;  /* 0x0000000709097223 */ /* 0x002fe40000000004 */
        /* <DEDUP_REMOVED lines=49> */
[----:B------:R-:W-:-:S04]  /*1050*/  FFMA R5, R19, R5, R4 ;  /* 0x0000000513057223 */ /* 0x000fc80000000004 */
[----:B0-----:R-:W-:Y:S02]  /*1060*/  FFMA R6, R8, R6, R5 ;  /* 0x0000000608067223 */ /* 0x001fe40000000005 */
[----:B------:R-:W-:Y:S02]  /*1070*/  LDS R8, [R2+0xe00] ;  /* 0x000e000002087984 */ /* 0x000fe40000000800 */
[----:B-1----:R-:W-:Y:S02]  /*1080*/  FFMA R9, R9, R7, R6 ;  /* 0x0000000709097223 */ /* 0x002fe40000000006 */
[----:B------:R-:W0:Y:S01]  /*1090*/  LDS.128 R4, [R13+0x70] ;  /* 0x000070000d047984 */ /* 0x000e220000000c00 */
[----:B------:R-:W-:-:S04]  /*10a0*/  IADD3 R19, PT, PT, R14, 0x60, RZ ;  /* 0x000000600e137810 */ /* 0x000fc80007ffe0ff */
[----:B------:R-:W-:Y:S02]  /*10b0*/  ISETP.GE.U32.OR P1, PT, R19, R0, P1 ;  /* 0x000000001300720c */ /* 0x000fe40000f26470 */
[----:B------:R-:W-:Y:S01]  /*10c0*/  MOV R29, RZ ;  /* 0x000000ff001d7202 */ /* 0x000fe20000000f00 */
[----:B0-----:R-:W-:Y:S02]  /*10d0*/  FFMA R8, R4, R8, R9 ;  /* 0x0000000804087223 */ /* 0x001fe40000000009 */
[----:B------:R-:W0:Y:S04]  /*10e0*/  LDS R9, [R2+0xe80] ;  /* 0x000e800002097984 */ /* 0x000e280000000800 */
[----:B------:R-:W-:Y:S01]  /*10f0*/  LDS R4, [R2+0xf80] ;  /* 0x000f800002047984 */ /* 0x000fe20000000800 */
[----:B------:R-:W-:Y:S06]  /*1100*/  BAR.SYNC.DEFER_BLOCKING 0x0 ;  /* 0x0000000000007b1d */ /* 0x000fec0000010000 */
[----:B------:R-:W2:Y:S01]  /*1110*/  @!P1 LDG.E R29, desc[UR8][R26.64+0x180] ;  /* 0x000180081a1d9981 */ /* 0x000ea2000c1e1900 */
[----:B------:R-:W-:Y:S01]  /*1120*/  FFMA R20, R20, R11, R10 ;  /* 0x0000000b14147223 */ /* 0x000fe2000000000a */
[----:B0-----:R-:W-:-:S04]  /*1130*/  FFMA R28, R9, R5, R8 ;  /* 0x00000005091c7223 */ /* 0x001fc80000000008 */
[----:B------:R-:W-:Y:S01]  /*1140*/  FFMA R6, R25, R6, R28 ;  /* 0x0000000619067223 */ /* 0x000fe2000000001c */
[----:B--2---:R-:W-:Y:S01]  /*1150*/  STS [R12], R29 ;  /* 0x0000001d0c007388 */ /* 0x004fe20000000800 */
[----:B------:R-:W-:Y:S06]  /*1160*/  BAR.SYNC.DEFER_BLOCKING 0x0 ;  /* 0x0000000000007b1d */ /* 0x000fec0000010000 */
[----:B------:R-:W-:Y:S04]  /*1170*/  LDS R5, [R2] ;  /* 0x0000000002057984 */ /* 0x000fe80000000800 */
[----:B------:R-:W0:Y:S04]  /*1180*/  LDS.128 R8, [R13] ;  /* 0x000000000d087984 */ /* 0x000e280000000c00 */
        /* <DEDUP_REMOVED lines=15> */
[----:B------:R-:W-:-:S02]  /*1280*/  FFMA R10, R26, R10, R9 ;  /* 0x0000000a1a0a7223 */ /* 0x000fc40000000009 */
[----:B------:R-:W-:Y:S04]  /*1290*/  LDS R27, [R2+0x480] ;  /* 0x00048000021b7984 */ /* 0x000fe80000000800 */
[----:B------:R-:W-:Y:S01]  /*12a0*/  LDS R26, [R2+0x500] ;  /* 0x00050000021a7984 */ /* 0x000fe20000000800 */
[----:B0-----:R-:W-:-:S03]  /*12b0*/  FFMA R5, R5, R11, R10 ;  /* 0x0000000b05057223 */ /* 0x001fc6000000000a */
        /* <DEDUP_REMOVED lines=48> */
[----:B------:R-:W-:Y:S01]  /*15c0*/  FFMA R8, R27, R9, R8 ;  /* 0x000000091b087223 */ /* 0x000fe20000000008 */
[----:B------:R-:W-:-:S04]  /*15d0*/  IADD3 R9, PT, PT, R0, 0x1f, RZ ;  /* 0x0000001f00097810 */ /* 0x000fc80007ffe0ff */
[----:B------:R-:W-:-:S04]  /*15e0*/  SHF.R.U32.HI R9, RZ, 0x5, R9 ;  /* 0x00000005ff097819 */ /* 0x000fc80000011609 */
[----:B------:R-:W-:Y:S01]  /*15f0*/  IADD3 R25, PT, PT, -R9, 0x1, RZ ;  /* 0x0000000109197810 */ /* 0x000fe20007ffe1ff */
[----:B------:R-:W-:Y:S03]  /*1600*/  BAR.SYNC.DEFER_BLOCKING 0x0 ;  /* 0x0000000000007b1d */ /* 0x000fe60000010000 */
[----:B------:R-:W-:Y:S02]  /*1610*/  ISETP.NE.AND P0, PT, R25, RZ, PT ;  /* 0x000000ff1900720c */ /* 0x000fe40003f05270 */
[----:B------:R-:W-:Y:S01]  /*1620*/  LEA R24, R0, R24, 0x5 ;  /* 0x0000001800187211 */ /* 0x000fe200078e28ff */
[----:B0-----:R-:W-:Y:S01]  /*1630*/  FFMA R5, R5, R10, R8 ;  /* 0x0000000a05057223 */ /* 0x001fe20000000008 */
[----:B------:R-:W-:-:S03]  /*1640*/  FFMA R8, R4, R7, R6 ;  /* 0x0000000704087223 */ /* 0x000fc60000000006 */
[----:B------:R-:W-:-:S06]  /*1650*/  FFMA R26, R26, R11, R5 ;  /* 0x0000000b1a1a7223 */ /* 0x000fcc0000000005 */
[----:B------:R-:W-:Y:S05]  /*1660*/  @!P0 BRA `(.L_x_0) ;  /* 0x0000001400348947 */ /* 0x000fea0003800000 */
[----:B------:R-:W-:Y:S02]  /*1670*/  IADD3 R23, PT, PT, R23, 0x20, RZ ;  /* 0x0000002017177810 */ /* 0x000fe40007ffe0ff */
[----:B------:R-:W-:Y:S02]  /*1680*/  IADD3 R22, PT, PT, R22, 0x20, RZ ;  /* 0x0000002016167810 */ /* 0x000fe40007ffe0ff */
[----:B------:R-:W-:-:S07]  /*1690*/  IADD3 R21, PT, PT, R21, 0x20, RZ ;  /* 0x0000002015157810 */ /* 0x000fce0007ffe0ff */
.L_x_1:
[----:B------:R-:W0:Y:S01]  /*16a0*/  LDC R0, c[0x0][0x398] ;  /* 0x0000e600ff007b82 */ /* 0x000e220000000800 */
[----:B------:R-:W-:Y:S01]  /*16b0*/  HFMA2 R27, -RZ, RZ, 0, 0 ;  /* 0x00000000ff1b7431 */ /* 0x000fe200000001ff */
[----:B------:R-:W-:-:S06]  /*16c0*/  MOV R7, RZ ;  /* 0x000000ff00077202 */ /* 0x000fcc0000000f00 */
[----:B------:R-:W1:Y:S01]  /*16d0*/  LDC.64 R10, c[0x0][0x388] ;  /* 0x0000e200ff0a7b82 */ /* 0x000e620000000a00 */
[-C--:B0-----:R-:W-:Y:S02]  /*16e0*/  ISETP.GE.AND P0, PT, R21, R0.reuse, PT ;  /* 0x000000001500720c */ /* 0x081fe40003f06270 */
[-C--:B------:R-:W-:Y:S02]  /*16f0*/  ISETP.GE.AND P1, PT, R23, R0.reuse, PT ;  /* 0x000000001700720c */ /* 0x080fe40003f26270 */
[-C--:B------:R-:W-:Y:S02]  /*1700*/  ISETP.GE.U32.OR P0, PT, R15, R0.reuse, P0 ;  /* 0x000000000f00720c */ /* 0x080fe40000706470 */
[----:B------:R-:W-:Y:S01]  /*1710*/  ISETP.GE.U32.OR P2, PT, R14, R0, P1 ;  /* 0x000000000e00720c */ /* 0x000fe20000f46470 */
[----:B-1----:R-:W-:-:S10]  /*1720*/  IMAD.WIDE.U32 R10, R24, 0x4, R10 ;  /* 0x00000004180a7825 */ /* 0x002fd400078e000a */
[----:B------:R-:W0:Y:S02]  /*1730*/  @!P0 LDC.64 R4, c[0x0][0x380] ;  /* 0x0000e000ff048b82 */ /* 0x000e240000000a00 */
[----:B------:R-:W2:Y:S01]  /*1740*/  @!P2 LDG.E R7, desc[UR8][R10.64] ;  /* 0x000000080a07a981 */ /* 0x000ea2000c1e1900 */
[----:B0-----:R-:W-:-:S05]  /*1750*/  @!P0 IMAD.WIDE.U32 R28, R22, 0x4, R4 ;  /* 0x00000004161c8825 */ /* 0x001fca00078e0004 */
[----:B------:R-:W3:Y:S04]  /*1760*/  @!P0 LDG.E R27, desc[UR8][R28.64] ;  /* 0x000000081c1b8981 */ /* 0x000ee8000c1e1900 */
[----:B---3--:R-:W-:Y:S04]  /*1770*/  STS [R3], R27 ;  /* 0x0000001b03007388 */ /* 0x008fe80000000800 */
[----:B--2---:R-:W-:Y:S01]  /*1780*/  STS [R12], R7 ;  /* 0x000000070c007388 */ /* 0x004fe20000000800 */
[----:B------:R-:W-:Y:S06]  /*1790*/  BAR.SYNC.DEFER_BLOCKING 0x0 ;  /* 0x0000000000007b1d */ /* 0x000fec0000010000 */
[----:B------:R-:W-:Y:S04]  /*17a0*/  LDS R9, [R2] ;  /* 0x0000000002097984 */ /* 0x000fe80000000800 */
[----:B------:R-:W0:Y:S04]  /*17b0*/  LDS.128 R4, [R13] ;  /* 0x000000000d047984 */ /* 0x000e280000000c00 */
[----:B------:R-:W-:Y:S01]  /*17c0*/  LDS R27, [R2+0xf80] ;  /* 0x000f8000021b7984 */ /* 0x000fe20000000800 */
[----:B0-----:R-:W-:-:S03]  /*17d0*/  FFMA R4, R4, R9, R18 ;  /* 0x0000000904047223 */ /* 0x001fc60000000012 */
[----:B------:R-:W0:Y:S04]  /*17e0*/  LDS R9, [R2+0x80] ;  /* 0x0000800002097984 */ /* 0x000e280000000800 */
[----:B------:R-:W-:Y:S01]  /*17f0*/  LDS R18, [R2+0x200] ;  /* 0x0002000002127984 */ /* 0x000fe20000000800 */
[----:B0-----:R-:W-:-:S03]  /*1800*/  FFMA R5, R9, R5, R4 ;  /* 0x0000000509057223 */ /* 0x001fc60000000004 */
[----:B------:R-:W0:Y:S04]  /*1810*/  LDS R4, [R2+0x100] ;  /* 0x0001000002047984 */ /* 0x000e280000000800 */
[----:B------:R-:W1:Y:S01]  /*1820*/  LDS R9, [R2+0x180] ;  /* 0x0001800002097984 */ /* 0x000e620000000800 */
[----:B0-----:R-:W-:-:S04]  /*1830*/  FFMA R4, R4, R6, R5 ;  /* 0x0000000604047223 */ /* 0x001fc80000000005 */
[----:B-1----:R-:W-:Y:S02]  /*1840*/  FFMA R9, R9, R7, R4 ;  /* 0x0000000709097223 */ /* 0x002fe40000000004 */
[----:B------:R-:W0:Y:S02]  /*1850*/  LDS.128 R4, [R13+0x10] ;  /* 0x000010000d047984 */ /* 0x000e240000000c00 */
[----:B0-----:R-:W-:Y:S02]  /*1860*/  FFMA R4, R4, R18, R9 ;  /* 0x0000001204047223 */ /* 0x001fe40000000009 */
        /* <DEDUP_REMOVED lines=54> */
[----:B------:R-:W0:Y:S01]  /*1bd0*/  LDS R9, [R2+0xe80] ;  /* 0x000e800002097984 */ /* 0x000e220000000800 */
[----:B------:R-:W-:Y:S01]  /*1be0*/  ISETP.GE.U32.OR P0, PT, R16, R0, P1 ;  /* 0x000000001000720c */ /* 0x000fe20000f06470 */
[----:B------:R-:W-:Y:S02]  /*1bf0*/  HFMA2 R29, -RZ, RZ, 0, 0 ;  /* 0x00000000ff1d7431 */ /* 0x000fe400000001ff */
[----:B0-----:R-:W-:-:S02]  /*1c00*/  FFMA R5, R9, R5, R4 ;  /* 0x0000000509057223 */ /* 0x001fc40000000004 */
[----:B------:R-:W0:Y:S01]  /*1c10*/  LDS R4, [R2+0xf00] ;  /* 0x000f000002047984 */ /* 0x000e220000000800 */
[----:B------:R-:W-:Y:S07]  /*1c20*/  BAR.SYNC.DEFER_BLOCKING 0x0 ;  /* 0x0000000000007b1d */ /* 0x000fee0000010000 */
[----:B------:R-:W2:Y:S01]  /*1c30*/  @!P0 LDG.E R29, desc[UR8][R10.64+0x80] ;  /* 0x000080080a1d8981 */ /* 0x000ea2000c1e1900 */
[----:B0-----:R-:W-:-:S04]  /*1c40*/  FFMA R4, R4, R6, R5 ;  /* 0x0000000604047223 */ /* 0x001fc80000000005 */
[----:B------:R-:W-:Y:S01]  /*1c50*/  FFMA R18, R27, R7, R4 ;  /* 0x000000071b127223 */ /* 0x000fe20000000004 */
        /* <DEDUP_REMOVED lines=70> */
[----:B------:R-:W-:Y:S02]  /*20c0*/  ISETP.GE.U32.OR P0, PT, R17, R0, P1 ;  /* 0x000000001100720c */ /* 0x000fe40000f06470 */
[----:B------:R-:W-:Y:S01]  /*20d0*/  MOV R29, RZ ;  /* 0x000000ff001d7202 */ /* 0x000fe20000000f00 */
        /* <DEDUP_REMOVED lines=9> */
[----:B------:R-:W0:Y:S02]  /*2170*/  LDS.128 R4, [R13] ;  /* 0x000000000d047984 */ /* 0x000e240000000c00 */
[----:B0-----:R-:W-:-:S02]  /*2180*/  FFMA R4, R4, R9, R8 ;  /* 0x0000000904047223 */ /* 0x001fc40000000008 */
        /* <DEDUP_REMOVED lines=65> */
[----:B------:R-:W-:Y:S01]  /*25a0*/  ISETP.GE.U32.OR P0, PT, R19, R0, P1 ;  /* 0x000000001300720c */ /* 0x000fe20000f06470 */
[----:B------:R-:W-:-:S02]  /*25b0*/  HFMA2 R27, -RZ, RZ, 0, 0 ;  /* 0x00000000ff1b7431 */ /* 0x000fc400000001ff */
[----:B0-----:R-:W-:Y:S02]  /*25c0*/  FFMA R5, R9, R5, R4 ;  /* 0x0000000509057223 */ /* 0x001fe40000000004 */
[----:B------:R-:W-:Y:S01]  /*25d0*/  LDS R4, [R2+0xf80] ;  /* 0x000f800002047984 */ /* 0x000fe20000000800 */
[----:B------:R-:W-:Y:S07]  /*25e0*/  BAR.SYNC.DEFER_BLOCKING 0x0 ;  /* 0x0000000000007b1d */ /* 0x000fee0000010000 */
[----:B------:R-:W2:Y:S01]  /*25f0*/  @!P0 LDG.E R27, desc[UR8][R10.64+0x180] ;  /* 0x000180080a1b8981 */ /* 0x000ea2000c1e1900 */
[----:B-1----:R-:W-:-:S03]  /*2600*/  FFMA R6, R8, R6, R5 ;  /* 0x0000000608067223 */ /* 0x002fc60000000005 */
        /* <DEDUP_REMOVED lines=69> */
[----:B------:R-:W-:-:S04]  /*2a60*/  IADD3 R25, PT, PT, R25, 0x1, RZ ;  /* 0x0000000119197810 */ /* 0x000fc80007ffe0ff */
[----:B------:R-:W-:Y:S01]  /*2a70*/  ISETP.NE.AND P0, PT, R25, RZ, PT ;  /* 0x000000ff1900720c */ /* 0x000fe20003f05270 */
[----:B0-----:R-:W-:Y:S02]  /*2a80*/  FFMA R5, R5, R9, R8 ;  /* 0x0000000905057223 */ /* 0x001fe40000000008 */
[----:B------:R-:W0:Y:S04]  /*2a90*/  LDS R8, [R2+0xf00] ;  /* 0x000f000002087984 */ /* 0x000e280000000800 */
[----:B------:R-:W1:Y:S01]  /*2aa0*/  LDS R9, [R2+0xf80] ;  /* 0x000f800002097984 */ /* 0x000e620000000800 */
[----:B------:R-:W-:Y:S02]  /*2ab0*/  IADD3 R23, PT, PT, R23, 0x20, RZ ;  /* 0x0000002017177810 */ /* 0x000fe40007ffe0ff */
[----:B------:R-:W-:-:S02]  /*2ac0*/  IADD3 R21, PT, PT, R21, 0x20, RZ ;  /* 0x0000002015157810 */ /* 0x000fc40007ffe0ff */
[----:B------:R-:W-:Y:S02]  /*2ad0*/  LEA R24, R0, R24, 0x5 ;  /* 0x0000001800187211 */ /* 0x000fe400078e28ff */
[----:B------:R-:W-:Y:S01]  /*2ae0*/  IADD3 R22, PT, PT, R22, 0x20, RZ ;  /* 0x0000002016167810 */ /* 0x000fe20007ffe0ff */
[----:B0-----:R-:W-:Y:S01]  /*2af0*/  FFMA R10, R8, R10, R5 ;  /* 0x0000000a080a7223 */ /* 0x001fe20000000005 */
[----:B------:R-:W-:-:S03]  /*2b00*/  FFMA R8, R4, R7, R6 ;  /* 0x0000000704087223 */ /* 0x000fc60000000006 */
[----:B-1----:R-:W-:Y:S01]  /*2b10*/  FFMA R26, R9, R11, R10 ;  /* 0x0000000b091a7223 */ /* 0x002fe2000000000a */
[----:B------:R-:W-:Y:S06]  /*2b20*/  BAR.SYNC.DEFER_BLOCKING 0x0 ;  /* 0x0000000000007b1d */ /* 0x000fec0000010000 */
[----:B------:R-:W-:Y:S05]  /*2b30*/  @P0 BRA `(.L_x_1) ;  /* 0xffffffe800d80947 */ /* 0x000fea000383ffff */
.L_x_0:
[CC--:B------:R-:W-:Y:S01]  /*2b40*/  ISETP.GE.AND P2, PT, R14.reuse, R0.reuse, PT ;  /* 0x000000000e00720c */ /* 0x0c0fe20003f46270 */
[----:B------:R-:W0:Y:S01]  /*2b50*/  LDCU.64 UR4, c[0x0][0x390] ;  /* 0x00007200ff0477ac */ /* 0x000e220008000a00 */
[-C--:B------:R-:W-:Y:S01]  /*2b60*/  IMAD R15, R15, R0.reuse, RZ ;  /* 0x000000000f0f7224 */ /* 0x080fe200078e02ff */
[C---:B------:R-:W-:Y:S02]  /*2b70*/  IADD3 R5, PT, PT, R14.reuse, 0x20, RZ ;  /* 0x000000200e057810 */ /* 0x040fe40007ffe0ff */
[C---:B------:R-:W-:Y:S02]  /*2b80*/  IADD3 R7, PT, PT, R14.reuse, 0x40, RZ ;  /* 0x000000400e077810 */ /* 0x040fe40007ffe0ff */
[-C--:B------:R-:W-:Y:S02]  /*2b90*/  ISETP.GE.AND P1, PT, R5, R0.reuse, PT ;  /* 0x000000000500720c */ /* 0x080fe40003f26270 */
[----:B------:R-:W-:Y:S02]  /*2ba0*/  IADD3 R5, P3, PT, R14, R15, RZ ;  /* 0x0000000f0e057210 */ /* 0x000fe40007f7e0ff */
[----:B------:R-:W-:-:S02]  /*2bb0*/  ISETP.GE.AND P0, PT, R7, R0, PT ;  /* 0x000000000700720c */ /* 0x000fc40003f06270 */
[----:B------:R-:W1:Y:S01]  /*2bc0*/  @!P2 LDC.64 R2, c[0x0][0x390] ;  /* 0x0000e400ff02ab82 */ /* 0x000e620000000a00 */
[C---:B------:R-:W-:Y:S02]  /*2bd0*/  IADD3 R7, PT, PT, R14.reuse, 0x60, RZ ;  /* 0x000000600e077810 */ /* 0x040fe40007ffe0ff */
[----:B------:R-:W-:Y:S02]  /*2be0*/  IADD3.X R6, PT, PT, RZ, RZ, RZ, P3, !PT ;  /* 0x000000ffff067210 */ /* 0x000fe40001ffe4ff */
[----:B------:R-:W-:Y:S02]  /*2bf0*/  ISETP.GE.AND P3, PT, R7, R0, PT ;  /* 0x000000000700720c */ /* 0x000fe40003f66270 */
[----:B------:R-:W-:Y:S02]  /*2c00*/  @!P2 IADD3 R15, PT, PT, R14, R15, RZ ;  /* 0x0000000f0e0fa210 */ /* 0x000fe40007ffe0ff */
[----:B0-----:R-:W-:-:S04]  /*2c10*/  LEA R4, P4, R5, UR4, 0x2 ;  /* 0x0000000405047c11 */ /* 0x001fc8000f8810ff */
[----:B------:R-:W-:Y:S01]  /*2c20*/  LEA.HI.X R5, R5, UR5, R6, 0x2, P4 ;  /* 0x0000000505057c11 */ /* 0x000fe2000a0f1406 */
[----:B-1----:R-:W-:-:S05]  /*2c30*/  @!P2 IMAD.WIDE.U32 R2, R15, 0x4, R2 ;  /* 0x000000040f02a825 */ /* 0x002fca00078e0002 */
[----:B------:R0:W-:Y:S04]  /*2c40*/  @!P2 STG.E desc[UR8][R2.64], R18 ;  /* 0x000000120200a986 */ /* 0x0001e8000c101908 */
[----:B------:R0:W-:Y:S04]  /*2c50*/  @!P1 STG.E desc[UR8][R4.64+0x80], R20 ;  /* 0x0000801404009986 */ /* 0x0001e8000c101908 */
[----:B------:R0:W-:Y:S01]  /*2c60*/  @!P0 STG.E desc[UR8][R4.64+0x100], R8 ;  /* 0x0001000804008986 */ /* 0x0001e2000c101908 */
[----:B------:R-:W-:Y:S05]  /*2c70*/  @P3 EXIT ;  /* 0x000000000000394d */ /* 0x000fea0003800000 */
[----:B------:R-:W-:Y:S01]  /*2c80*/  STG.E desc[UR8][R4.64+0x180], R26 ;  /* 0x0001801a04007986 */ /* 0x000fe2000c101908 */
[----:B------:R-:W-:Y:S05]  /*2c90*/  EXIT ;  /* 0x000000000000794d */ /* 0x000fea0003800000 */
.L_x_2:
[----:B------:R-:W-:-:S00]  /*2ca0*/  BRA `(.L_x_2) ;  /* 0xfffffffc00fc7947 */ /* 0x000fc0000383ffff */
[----:B------:R-:W-:-:S00]  /*2cb0*/  NOP ;  /* 0x0000000000007918 */ /* 0x000fc00000000000 */
        /* <DEDUP_REMOVED lines=12> */
.L_x_3:


//--------------------- .nv.shared._Z13matMultKernelPfS_S_i --------------------------
	.section	.nv.shared._Z13matMultKernelPfS_S_i,"aw",@nobits
	.sectionflags	@""
	.align	4
.nv.shared._Z13matMultKernelPfS_S_i:
	.zero		9216


//--------------------- .nv.shared.reserved.0     --------------------------
	.section	.nv.shared.reserved.0,"aw",@nobits
	.weak		__nv_reservedSMEM_offset_0_alias
	.size		__nv_reservedSMEM_offset_0_alias, 0, 64
	.other		__nv_reservedSMEM_offset_0_alias,@"STO_CUDA_RESERVED_SHARED STV_DEFAULT"
__nv_reservedSMEM_offset_0_alias:
	.zero		0
	.zero		64


//--------------------- .nv.constant0._Z13matMultKernelPfS_S_i --------------------------
	.section	.nv.constant0._Z13matMultKernelPfS_S_i,"a",@progbits
	.sectionflags	@""
	.align	4
.nv.constant0._Z13matMultKernelPfS_S_i:
	.zero		924


//--------------------- SYMBOLS --------------------------

	.type		.nv.reservedSmem.offset0,@object
	.size		.nv.reservedSmem.offset0,0x4
	.type		.nv.reservedSmem.cap,@object
	.size		.nv.reservedSmem.cap,0x4
